//
// Generated by NVIDIA NVVM Compiler
//
// Compiler Build ID: CL-36424714
// Cuda compilation tools, release 13.0, V13.0.88
// Based on NVVM 20.0.0
//

.version 9.0
.target sm_100
.address_size 64

	// .globl	_Z17calculate_tensorsPfPKfiiS1_ff

.visible .entry _Z17calculate_tensorsPfPKfiiS1_ff(
	.param .u64 .ptr .align 1 _Z17calculate_tensorsPfPKfiiS1_ff_param_0,
	.param .u64 .ptr .align 1 _Z17calculate_tensorsPfPKfiiS1_ff_param_1,
	.param .u32 _Z17calculate_tensorsPfPKfiiS1_ff_param_2,
	.param .u32 _Z17calculate_tensorsPfPKfiiS1_ff_param_3,
	.param .u64 .ptr .align 1 _Z17calculate_tensorsPfPKfiiS1_ff_param_4,
	.param .f32 _Z17calculate_tensorsPfPKfiiS1_ff_param_5,
	.param .f32 _Z17calculate_tensorsPfPKfiiS1_ff_param_6
)
{
	.reg .pred 	%p<12>;
	.reg .b32 	%r<114>;
	.reg .b32 	%f<177>;
	.reg .b64 	%rd<132>;

	ld.param.u64 	%rd4, [_Z17calculate_tensorsPfPKfiiS1_ff_param_0];
	ld.param.u64 	%rd6, [_Z17calculate_tensorsPfPKfiiS1_ff_param_1];
	ld.param.u32 	%r26, [_Z17calculate_tensorsPfPKfiiS1_ff_param_2];
	ld.param.u32 	%r27, [_Z17calculate_tensorsPfPKfiiS1_ff_param_3];
	cvta.to.global.u64 	%rd1, %rd6;
	mov.u32 	%r28, %tid.x;
	mov.u32 	%r29, %ctaid.x;
	mov.u32 	%r30, %ntid.x;
	mad.lo.s32 	%r1, %r29, %r30, %r28;
	mul.lo.s32 	%r31, %r26, %r26;
	mul.lo.s32 	%r32, %r31, %r31;
	mul.lo.s32 	%r2, %r27, %r26;
	setp.ge.u32 	%p1, %r1, %r32;
	@%p1 bra 	$L__BB0_17;
	div.u32 	%r3, %r1, %r26;
	setp.gt.s32 	%p2, %r27, 0;
	cvta.to.global.u64 	%rd7, %rd4;
	mul.wide.u32 	%rd8, %r1, 4;
	add.s64 	%rd2, %rd7, %rd8;
	@%p2 bra 	$L__BB0_3;
	ld.global.f32 	%f174, [%rd2];
	bra.uni 	$L__BB0_16;
$L__BB0_3:
	div.u32 	%r34, %r3, %r26;
	ld.global.f32 	%f174, [%rd2];
	and.b32  	%r4, %r27, 7;
	and.b32  	%r35, %r27, 2147483640;
	neg.s32 	%r5, %r35;
	div.u32 	%r6, %r34, %r26;
	mul.lo.s32 	%r36, %r6, %r26;
	sub.s32 	%r7, %r34, %r36;
	mul.lo.s32 	%r37, %r34, %r26;
	sub.s32 	%r8, %r3, %r37;
	rem.u32 	%r9, %r1, %r26;
	mov.b32 	%r108, 0;
$L__BB0_4:
	ld.param.u64 	%rd131, [_Z17calculate_tensorsPfPKfiiS1_ff_param_4];
	setp.lt.u32 	%p3, %r27, 8;
	cvta.to.global.u64 	%rd9, %rd131;
	mul.wide.u32 	%rd10, %r108, 4;
	add.s64 	%rd3, %rd9, %rd10;
	mul.lo.s32 	%r39, %r108, %r26;
	add.s32 	%r11, %r39, %r9;
	add.s32 	%r12, %r39, %r8;
	add.s32 	%r13, %r39, %r7;
	add.s32 	%r14, %r39, %r6;
	mov.b32 	%r112, 0;
	@%p3 bra 	$L__BB0_7;
	mov.b32 	%r110, 0;
	mov.u32 	%r109, %r5;
$L__BB0_6:
	.pragma "nounroll";
	and.b32  	%r112, %r27, 2147483640;
	ld.global.f32 	%f25, [%rd3];
	mul.lo.s32 	%r41, %r2, %r110;
	add.s32 	%r42, %r11, %r41;
	mul.wide.u32 	%rd11, %r42, 4;
	add.s64 	%rd12, %rd1, %rd11;
	ld.global.f32 	%f26, [%rd12];
	mul.f32 	%f27, %f25, %f26;
	add.s32 	%r43, %r12, %r41;
	mul.wide.u32 	%rd13, %r43, 4;
	add.s64 	%rd14, %rd1, %rd13;
	ld.global.f32 	%f28, [%rd14];
	mul.f32 	%f29, %f27, %f28;
	add.s32 	%r44, %r13, %r41;
	mul.wide.u32 	%rd15, %r44, 4;
	add.s64 	%rd16, %rd1, %rd15;
	ld.global.f32 	%f30, [%rd16];
	mul.f32 	%f31, %f29, %f30;
	add.s32 	%r45, %r14, %r41;
	mul.wide.u32 	%rd17, %r45, 4;
	add.s64 	%rd18, %rd1, %rd17;
	ld.global.f32 	%f32, [%rd18];
	fma.rn.f32 	%f33, %f31, %f32, %f174;
	st.global.f32 	[%rd2], %f33;
	ld.global.f32 	%f34, [%rd3];
	add.s32 	%r46, %r42, %r2;
	mul.wide.u32 	%rd19, %r46, 4;
	add.s64 	%rd20, %rd1, %rd19;
	ld.global.f32 	%f35, [%rd20];
	mul.f32 	%f36, %f34, %f35;
	add.s32 	%r47, %r43, %r2;
	mul.wide.u32 	%rd21, %r47, 4;
	add.s64 	%rd22, %rd1, %rd21;
	ld.global.f32 	%f37, [%rd22];
	mul.f32 	%f38, %f36, %f37;
	add.s32 	%r48, %r44, %r2;
	mul.wide.u32 	%rd23, %r48, 4;
	add.s64 	%rd24, %rd1, %rd23;
	ld.global.f32 	%f39, [%rd24];
	mul.f32 	%f40, %f38, %f39;
	add.s32 	%r49, %r45, %r2;
	mul.wide.u32 	%rd25, %r49, 4;
	add.s64 	%rd26, %rd1, %rd25;
	ld.global.f32 	%f41, [%rd26];
	fma.rn.f32 	%f42, %f40, %f41, %f33;
	st.global.f32 	[%rd2], %f42;
	ld.global.f32 	%f43, [%rd3];
	add.s32 	%r50, %r46, %r2;
	mul.wide.u32 	%rd27, %r50, 4;
	add.s64 	%rd28, %rd1, %rd27;
	ld.global.f32 	%f44, [%rd28];
	mul.f32 	%f45, %f43, %f44;
	add.s32 	%r51, %r47, %r2;
	mul.wide.u32 	%rd29, %r51, 4;
	add.s64 	%rd30, %rd1, %rd29;
	ld.global.f32 	%f46, [%rd30];
	mul.f32 	%f47, %f45, %f46;
	add.s32 	%r52, %r48, %r2;
	mul.wide.u32 	%rd31, %r52, 4;
	add.s64 	%rd32, %rd1, %rd31;
	ld.global.f32 	%f48, [%rd32];
	mul.f32 	%f49, %f47, %f48;
	add.s32 	%r53, %r49, %r2;
	mul.wide.u32 	%rd33, %r53, 4;
	add.s64 	%rd34, %rd1, %rd33;
	ld.global.f32 	%f50, [%rd34];
	fma.rn.f32 	%f51, %f49, %f50, %f42;
	st.global.f32 	[%rd2], %f51;
	ld.global.f32 	%f52, [%rd3];
	add.s32 	%r54, %r50, %r2;
	mul.wide.u32 	%rd35, %r54, 4;
	add.s64 	%rd36, %rd1, %rd35;
	ld.global.f32 	%f53, [%rd36];
	mul.f32 	%f54, %f52, %f53;
	add.s32 	%r55, %r51, %r2;
	mul.wide.u32 	%rd37, %r55, 4;
	add.s64 	%rd38, %rd1, %rd37;
	ld.global.f32 	%f55, [%rd38];
	mul.f32 	%f56, %f54, %f55;
	add.s32 	%r56, %r52, %r2;
	mul.wide.u32 	%rd39, %r56, 4;
	add.s64 	%rd40, %rd1, %rd39;
	ld.global.f32 	%f57, [%rd40];
	mul.f32 	%f58, %f56, %f57;
	add.s32 	%r57, %r53, %r2;
	mul.wide.u32 	%rd41, %r57, 4;
	add.s64 	%rd42, %rd1, %rd41;
	ld.global.f32 	%f59, [%rd42];
	fma.rn.f32 	%f60, %f58, %f59, %f51;
	st.global.f32 	[%rd2], %f60;
	ld.global.f32 	%f61, [%rd3];
	add.s32 	%r58, %r54, %r2;
	mul.wide.u32 	%rd43, %r58, 4;
	add.s64 	%rd44, %rd1, %rd43;
	ld.global.f32 	%f62, [%rd44];
	mul.f32 	%f63, %f61, %f62;
	add.s32 	%r59, %r55, %r2;
	mul.wide.u32 	%rd45, %r59, 4;
	add.s64 	%rd46, %rd1, %rd45;
	ld.global.f32 	%f64, [%rd46];
	mul.f32 	%f65, %f63, %f64;
	add.s32 	%r60, %r56, %r2;
	mul.wide.u32 	%rd47, %r60, 4;
	add.s64 	%rd48, %rd1, %rd47;
	ld.global.f32 	%f66, [%rd48];
	mul.f32 	%f67, %f65, %f66;
	add.s32 	%r61, %r57, %r2;
	mul.wide.u32 	%rd49, %r61, 4;
	add.s64 	%rd50, %rd1, %rd49;
	ld.global.f32 	%f68, [%rd50];
	fma.rn.f32 	%f69, %f67, %f68, %f60;
	st.global.f32 	[%rd2], %f69;
	ld.global.f32 	%f70, [%rd3];
	add.s32 	%r62, %r58, %r2;
	mul.wide.u32 	%rd51, %r62, 4;
	add.s64 	%rd52, %rd1, %rd51;
	ld.global.f32 	%f71, [%rd52];
	mul.f32 	%f72, %f70, %f71;
	add.s32 	%r63, %r59, %r2;
	mul.wide.u32 	%rd53, %r63, 4;
	add.s64 	%rd54, %rd1, %rd53;
	ld.global.f32 	%f73, [%rd54];
	mul.f32 	%f74, %f72, %f73;
	add.s32 	%r64, %r60, %r2;
	mul.wide.u32 	%rd55, %r64, 4;
	add.s64 	%rd56, %rd1, %rd55;
	ld.global.f32 	%f75, [%rd56];
	mul.f32 	%f76, %f74, %f75;
	add.s32 	%r65, %r61, %r2;
	mul.wide.u32 	%rd57, %r65, 4;
	add.s64 	%rd58, %rd1, %rd57;
	ld.global.f32 	%f77, [%rd58];
	fma.rn.f32 	%f78, %f76, %f77, %f69;
	st.global.f32 	[%rd2], %f78;
	ld.global.f32 	%f79, [%rd3];
	add.s32 	%r66, %r62, %r2;
	mul.wide.u32 	%rd59, %r66, 4;
	add.s64 	%rd60, %rd1, %rd59;
	ld.global.f32 	%f80, [%rd60];
	mul.f32 	%f81, %f79, %f80;
	add.s32 	%r67, %r63, %r2;
	mul.wide.u32 	%rd61, %r67, 4;
	add.s64 	%rd62, %rd1, %rd61;
	ld.global.f32 	%f82, [%rd62];
	mul.f32 	%f83, %f81, %f82;
	add.s32 	%r68, %r64, %r2;
	mul.wide.u32 	%rd63, %r68, 4;
	add.s64 	%rd64, %rd1, %rd63;
	ld.global.f32 	%f84, [%rd64];
	mul.f32 	%f85, %f83, %f84;
	add.s32 	%r69, %r65, %r2;
	mul.wide.u32 	%rd65, %r69, 4;
	add.s64 	%rd66, %rd1, %rd65;
	ld.global.f32 	%f86, [%rd66];
	fma.rn.f32 	%f87, %f85, %f86, %f78;
	st.global.f32 	[%rd2], %f87;
	ld.global.f32 	%f88, [%rd3];
	add.s32 	%r70, %r66, %r2;
	mul.wide.u32 	%rd67, %r70, 4;
	add.s64 	%rd68, %rd1, %rd67;
	ld.global.f32 	%f89, [%rd68];
	mul.f32 	%f90, %f88, %f89;
	add.s32 	%r71, %r67, %r2;
	mul.wide.u32 	%rd69, %r71, 4;
	add.s64 	%rd70, %rd1, %rd69;
	ld.global.f32 	%f91, [%rd70];
	mul.f32 	%f92, %f90, %f91;
	add.s32 	%r72, %r68, %r2;
	mul.wide.u32 	%rd71, %r72, 4;
	add.s64 	%rd72, %rd1, %rd71;
	ld.global.f32 	%f93, [%rd72];
	mul.f32 	%f94, %f92, %f93;
	add.s32 	%r73, %r69, %r2;
	mul.wide.u32 	%rd73, %r73, 4;
	add.s64 	%rd74, %rd1, %rd73;
	ld.global.f32 	%f95, [%rd74];
	fma.rn.f32 	%f174, %f94, %f95, %f87;
	st.global.f32 	[%rd2], %f174;
	add.s32 	%r110, %r110, 8;
	add.s32 	%r109, %r109, 8;
	setp.ne.s32 	%p4, %r109, 0;
	@%p4 bra 	$L__BB0_6;
$L__BB0_7:
	setp.eq.s32 	%p5, %r4, 0;
	@%p5 bra 	$L__BB0_15;
	add.s32 	%r74, %r4, -1;
	setp.lt.u32 	%p6, %r74, 3;
	@%p6 bra 	$L__BB0_10;
	ld.global.f32 	%f97, [%rd3];
	mul.lo.s32 	%r75, %r2, %r112;
	add.s32 	%r76, %r11, %r75;
	mul.wide.u32 	%rd75, %r76, 4;
	add.s64 	%rd76, %rd1, %rd75;
	ld.global.f32 	%f98, [%rd76];
	mul.f32 	%f99, %f97, %f98;
	add.s32 	%r77, %r12, %r75;
	mul.wide.u32 	%rd77, %r77, 4;
	add.s64 	%rd78, %rd1, %rd77;
	ld.global.f32 	%f100, [%rd78];
	mul.f32 	%f101, %f99, %f100;
	add.s32 	%r78, %r13, %r75;
	mul.wide.u32 	%rd79, %r78, 4;
	add.s64 	%rd80, %rd1, %rd79;
	ld.global.f32 	%f102, [%rd80];
	mul.f32 	%f103, %f101, %f102;
	add.s32 	%r79, %r14, %r75;
	mul.wide.u32 	%rd81, %r79, 4;
	add.s64 	%rd82, %rd1, %rd81;
	ld.global.f32 	%f104, [%rd82];
	fma.rn.f32 	%f105, %f103, %f104, %f174;
	st.global.f32 	[%rd2], %f105;
	ld.global.f32 	%f106, [%rd3];
	add.s32 	%r80, %r76, %r2;
	mul.wide.u32 	%rd83, %r80, 4;
	add.s64 	%rd84, %rd1, %rd83;
	ld.global.f32 	%f107, [%rd84];
	mul.f32 	%f108, %f106, %f107;
	add.s32 	%r81, %r77, %r2;
	mul.wide.u32 	%rd85, %r81, 4;
	add.s64 	%rd86, %rd1, %rd85;
	ld.global.f32 	%f109, [%rd86];
	mul.f32 	%f110, %f108, %f109;
	add.s32 	%r82, %r78, %r2;
	mul.wide.u32 	%rd87, %r82, 4;
	add.s64 	%rd88, %rd1, %rd87;
	ld.global.f32 	%f111, [%rd88];
	mul.f32 	%f112, %f110, %f111;
	add.s32 	%r83, %r79, %r2;
	mul.wide.u32 	%rd89, %r83, 4;
	add.s64 	%rd90, %rd1, %rd89;
	ld.global.f32 	%f113, [%rd90];
	fma.rn.f32 	%f114, %f112, %f113, %f105;
	st.global.f32 	[%rd2], %f114;
	ld.global.f32 	%f115, [%rd3];
	add.s32 	%r84, %r80, %r2;
	mul.wide.u32 	%rd91, %r84, 4;
	add.s64 	%rd92, %rd1, %rd91;
	ld.global.f32 	%f116, [%rd92];
	mul.f32 	%f117, %f115, %f116;
	add.s32 	%r85, %r81, %r2;
	mul.wide.u32 	%rd93, %r85, 4;
	add.s64 	%rd94, %rd1, %rd93;
	ld.global.f32 	%f118, [%rd94];
	mul.f32 	%f119, %f117, %f118;
	add.s32 	%r86, %r82, %r2;
	mul.wide.u32 	%rd95, %r86, 4;
	add.s64 	%rd96, %rd1, %rd95;
	ld.global.f32 	%f120, [%rd96];
	mul.f32 	%f121, %f119, %f120;
	add.s32 	%r87, %r83, %r2;
	mul.wide.u32 	%rd97, %r87, 4;
	add.s64 	%rd98, %rd1, %rd97;
	ld.global.f32 	%f122, [%rd98];
	fma.rn.f32 	%f123, %f121, %f122, %f114;
	st.global.f32 	[%rd2], %f123;
	ld.global.f32 	%f124, [%rd3];
	add.s32 	%r88, %r84, %r2;
	mul.wide.u32 	%rd99, %r88, 4;
	add.s64 	%rd100, %rd1, %rd99;
	ld.global.f32 	%f125, [%rd100];
	mul.f32 	%f126, %f124, %f125;
	add.s32 	%r89, %r85, %r2;
	mul.wide.u32 	%rd101, %r89, 4;
	add.s64 	%rd102, %rd1, %rd101;
	ld.global.f32 	%f127, [%rd102];
	mul.f32 	%f128, %f126, %f127;
	add.s32 	%r90, %r86, %r2;
	mul.wide.u32 	%rd103, %r90, 4;
	add.s64 	%rd104, %rd1, %rd103;
	ld.global.f32 	%f129, [%rd104];
	mul.f32 	%f130, %f128, %f129;
	add.s32 	%r91, %r87, %r2;
	mul.wide.u32 	%rd105, %r91, 4;
	add.s64 	%rd106, %rd1, %rd105;
	ld.global.f32 	%f131, [%rd106];
	fma.rn.f32 	%f174, %f130, %f131, %f123;
	st.global.f32 	[%rd2], %f174;
	add.s32 	%r112, %r112, 4;
$L__BB0_10:
	and.b32  	%r92, %r27, 3;
	setp.eq.s32 	%p7, %r92, 0;
	@%p7 bra 	$L__BB0_15;
	setp.eq.s32 	%p8, %r92, 1;
	@%p8 bra 	$L__BB0_13;
	ld.global.f32 	%f133, [%rd3];
	mul.lo.s32 	%r93, %r2, %r112;
	add.s32 	%r94, %r11, %r93;
	mul.wide.u32 	%rd107, %r94, 4;
	add.s64 	%rd108, %rd1, %rd107;
	ld.global.f32 	%f134, [%rd108];
	mul.f32 	%f135, %f133, %f134;
	add.s32 	%r95, %r12, %r93;
	mul.wide.u32 	%rd109, %r95, 4;
	add.s64 	%rd110, %rd1, %rd109;
	ld.global.f32 	%f136, [%rd110];
	mul.f32 	%f137, %f135, %f136;
	add.s32 	%r96, %r13, %r93;
	mul.wide.u32 	%rd111, %r96, 4;
	add.s64 	%rd112, %rd1, %rd111;
	ld.global.f32 	%f138, [%rd112];
	mul.f32 	%f139, %f137, %f138;
	add.s32 	%r97, %r14, %r93;
	mul.wide.u32 	%rd113, %r97, 4;
	add.s64 	%rd114, %rd1, %rd113;
	ld.global.f32 	%f140, [%rd114];
	fma.rn.f32 	%f141, %f139, %f140, %f174;
	st.global.f32 	[%rd2], %f141;
	ld.global.f32 	%f142, [%rd3];
	add.s32 	%r98, %r94, %r2;
	mul.wide.u32 	%rd115, %r98, 4;
	add.s64 	%rd116, %rd1, %rd115;
	ld.global.f32 	%f143, [%rd116];
	mul.f32 	%f144, %f142, %f143;
	add.s32 	%r99, %r95, %r2;
	mul.wide.u32 	%rd117, %r99, 4;
	add.s64 	%rd118, %rd1, %rd117;
	ld.global.f32 	%f145, [%rd118];
	mul.f32 	%f146, %f144, %f145;
	add.s32 	%r100, %r96, %r2;
	mul.wide.u32 	%rd119, %r100, 4;
	add.s64 	%rd120, %rd1, %rd119;
	ld.global.f32 	%f147, [%rd120];
	mul.f32 	%f148, %f146, %f147;
	add.s32 	%r101, %r97, %r2;
	mul.wide.u32 	%rd121, %r101, 4;
	add.s64 	%rd122, %rd1, %rd121;
	ld.global.f32 	%f149, [%rd122];
	fma.rn.f32 	%f174, %f148, %f149, %f141;
	st.global.f32 	[%rd2], %f174;
	add.s32 	%r112, %r112, 2;
$L__BB0_13:
	and.b32  	%r102, %r27, 1;
	setp.eq.b32 	%p9, %r102, 1;
	not.pred 	%p10, %p9;
	@%p10 bra 	$L__BB0_15;
	ld.global.f32 	%f150, [%rd3];
	mul.lo.s32 	%r103, %r2, %r112;
	add.s32 	%r104, %r11, %r103;
	mul.wide.u32 	%rd123, %r104, 4;
	add.s64 	%rd124, %rd1, %rd123;
	ld.global.f32 	%f151, [%rd124];
	mul.f32 	%f152, %f150, %f151;
	add.s32 	%r105, %r12, %r103;
	mul.wide.u32 	%rd125, %r105, 4;
	add.s64 	%rd126, %rd1, %rd125;
	ld.global.f32 	%f153, [%rd126];
	mul.f32 	%f154, %f152, %f153;
	add.s32 	%r106, %r13, %r103;
	mul.wide.u32 	%rd127, %r106, 4;
	add.s64 	%rd128, %rd1, %rd127;
	ld.global.f32 	%f155, [%rd128];
	mul.f32 	%f156, %f154, %f155;
	add.s32 	%r107, %r14, %r103;
	mul.wide.u32 	%rd129, %r107, 4;
	add.s64 	%rd130, %rd1, %rd129;
	ld.global.f32 	%f157, [%rd130];
	fma.rn.f32 	%f174, %f156, %f157, %f174;
	st.global.f32 	[%rd2], %f174;
$L__BB0_15:
	add.s32 	%r108, %r108, 1;
	setp.ne.s32 	%p11, %r108, %r27;
	@%p11 bra 	$L__BB0_4;
$L__BB0_16:
	ld.param.f32 	%f161, [_Z17calculate_tensorsPfPKfiiS1_ff_param_6];
	ld.param.f32 	%f160, [_Z17calculate_tensorsPfPKfiiS1_ff_param_5];
	mul.f32 	%f158, %f160, %f174;
	mul.f32 	%f159, %f161, %f158;
	st.global.f32 	[%rd2], %f159;
$L__BB0_17:
	ret;

}


// ===== COMPILED SASS (sm_100) =====

	.target	sm_100

	.elftype	@"ET_EXEC"


//--------------------- .note.nv.tkinfo           --------------------------
	.section	.note.nv.tkinfo,"",@"SHT_NOTE"
	.sectionflags	@"SHF_NOTE_NV_TKINFO"
	.tkinfo
        /*0018*/ 	.word	0x00000002
        /*0030*/ 	.string	""
        /*0030*/ 	.string	"ptxas"
        /*0030*/ 	.string	"Cuda compilation tools, release 13.0, V13.0.88"
        /*0030*/ 	.string	"Build cuda_13.0.r13.0/compiler.36424714_0"
        /*0030*/ 	.string	"-arch sm_100 -m 64 "



//--------------------- .note.nv.cuinfo           --------------------------
	.section	.note.nv.cuinfo,"",@"SHT_NOTE"
	.sectionflags	@"SHF_NOTE_NV_CUINFO"
        /*0018*/ 	.short	0x0002
        /*001a*/ 	.short	0x0064
        /*001c*/ 	.short	0x0082
	.zero		2


//--------------------- .nv.info                  --------------------------
	.section	.nv.info,"",@"SHT_CUDA_INFO"
	.align	4


	//----- nvinfo : EIATTR_REGCOUNT
	.align		4
        /*0000*/ 	.byte	0x04, 0x2f
        /*0002*/ 	.short	(.L_1 - .L_0)
	.align		4
.L_0:
        /*0004*/ 	.word	index@(_Z17calculate_tensorsPfPKfiiS1_ff)
        /*0008*/ 	.word	0x00000020


	//----- nvinfo : EIATTR_FRAME_SIZE
	.align		4
.L_1:
        /*000c*/ 	.byte	0x04, 0x11
        /*000e*/ 	.short	(.L_3 - .L_2)
	.align		4
.L_2:
        /*0010*/ 	.word	index@(_Z17calculate_tensorsPfPKfiiS1_ff)
        /*0014*/ 	.word	0x00000000


	//----- nvinfo : EIATTR_MIN_STACK_SIZE
	.align		4
.L_3:
        /*0018*/ 	.byte	0x04, 0x12
        /*001a*/ 	.short	(.L_5 - .L_4)
	.align		4
.L_4:
        /*001c*/ 	.word	index@(_Z17calculate_tensorsPfPKfiiS1_ff)
        /*0020*/ 	.word	0x00000000
.L_5:


//--------------------- .nv.compat                --------------------------
	.section	.nv.compat,"",@"SHT_CUDA_COMPAT_INFO"
	.align	4
        /*0000*/ 	.byte	0x02, 0x09, 0x00, 0x00, 0x02, 0x02, 0x01, 0x00, 0x02, 0x05, 0x05, 0x00, 0x03, 0x07, 0x01, 0x01
        /*0010*/ 	.byte	0x02, 0x03, 0x00, 0x00, 0x02, 0x06, 0x01, 0x00, 0x04, 0x0b, 0x08, 0x00, 0x09, 0x00, 0x00, 0x00
        /*0020*/ 	.byte	0x00, 0x00, 0x00, 0x00


//--------------------- .nv.info._Z17calculate_tensorsPfPKfiiS1_ff --------------------------
	.section	.nv.info._Z17calculate_tensorsPfPKfiiS1_ff,"",@"SHT_CUDA_INFO"
	.sectionflags	@""
	.align	4


	//----- nvinfo : EIATTR_CUDA_API_VERSION
	.align		4
        /*0000*/ 	.byte	0x04, 0x37
        /*0002*/ 	.short	(.L_7 - .L_6)
.L_6:
        /*0004*/ 	.word	0x00000082


	//----- nvinfo : EIATTR_KPARAM_INFO
	.align		4
.L_7:
        /*0008*/ 	.byte	0x04, 0x17
        /*000a*/ 	.short	(.L_9 - .L_8)
.L_8:
        /*000c*/ 	.word	0x00000000
        /*0010*/ 	.short	0x0006
        /*0012*/ 	.short	0x0024
        /*0014*/ 	.byte	0x00, 0xf0, 0x11, 0x00


	//----- nvinfo : EIATTR_KPARAM_INFO
	.align		4
.L_9:
        /*0018*/ 	.byte	0x04, 0x17
        /*001a*/ 	.short	(.L_11 - .L_10)
.L_10:
        /*001c*/ 	.word	0x00000000
        /*0020*/ 	.short	0x0005
        /*0022*/ 	.short	0x0020
        /*0024*/ 	.byte	0x00, 0xf0, 0x11, 0x00


	//----- nvinfo : EIATTR_KPARAM_INFO
	.align		4
.L_11:
        /*0028*/ 	.byte	0x04, 0x17
        /*002a*/ 	.short	(.L_13 - .L_12)
.L_12:
        /*002c*/ 	.word	0x00000000
        /*0030*/ 	.short	0x0004
        /*0032*/ 	.short	0x0018
        /*0034*/ 	.byte	0x00, 0xf5, 0x21, 0x00


	//----- nvinfo : EIATTR_KPARAM_INFO
	.align		4
.L_13:
        /*0038*/ 	.byte	0x04, 0x17
        /*003a*/ 	.short	(.L_15 - .L_14)
.L_14:
        /*003c*/ 	.word	0x00000000
        /*0040*/ 	.short	0x0003
        /*0042*/ 	.short	0x0014
        /*0044*/ 	.byte	0x00, 0xf0, 0x11, 0x00


	//----- nvinfo : EIATTR_KPARAM_INFO
	.align		4
.L_15:
        /*0048*/ 	.byte	0x04, 0x17
        /*004a*/ 	.short	(.L_17 - .L_16)
.L_16:
        /*004c*/ 	.word	0x00000000
        /*0050*/ 	.short	0x0002
        /*0052*/ 	.short	0x0010
        /*0054*/ 	.byte	0x00, 0xf0, 0x11, 0x00


	//----- nvinfo : EIATTR_KPARAM_INFO
	.align		4
.L_17:
        /*0058*/ 	.byte	0x04, 0x17
        /*005a*/ 	.short	(.L_19 - .L_18)
.L_18:
        /*005c*/ 	.word	0x00000000
        /*0060*/ 	.short	0x0001
        /*0062*/ 	.short	0x0008
        /*0064*/ 	.byte	0x00, 0xf5, 0x21, 0x00


	//----- nvinfo : EIATTR_KPARAM_INFO
	.align		4
.L_19:
        /*0068*/ 	.byte	0x04, 0x17
        /*006a*/ 	.short	(.L_21 - .L_20)
.L_20:
        /*006c*/ 	.word	0x00000000
        /*0070*/ 	.short	0x0000
        /*0072*/ 	.short	0x0000
        /*0074*/ 	.byte	0x00, 0xf5, 0x21, 0x00


	//----- nvinfo : EIATTR_SPARSE_MMA_MASK
	.align		4
.L_21:
        /*0078*/ 	.byte	0x03, 0x50
        /*007a*/ 	.short	0x0000


	//----- nvinfo : EIATTR_MAXREG_COUNT
	.align		4
        /*007c*/ 	.byte	0x03, 0x1b
        /*007e*/ 	.short	0x00ff


	//----- nvinfo : EIATTR_MERCURY_ISA_VERSION
	.align		4
        /*0080*/ 	.byte	0x03, 0x5f
        /*0082*/ 	.short	0x0101


	//----- nvinfo : EIATTR_VRC_CTA_INIT_COUNT
	.align		4
        /*0084*/ 	.byte	0x02, 0x4a
	.zero		1
	.zero		1


	//----- nvinfo : EIATTR_EXIT_INSTR_OFFSETS
	.align		4
        /*0088*/ 	.byte	0x04, 0x1c
        /*008a*/ 	.short	(.L_23 - .L_22)


	//   ....[0]....
.L_22:
        /*008c*/ 	.word	0x00000090


	//   ....[1]....
        /*0090*/ 	.word	0x000017b0


	//----- nvinfo : EIATTR_CBANK_PARAM_SIZE
	.align		4
.L_23:
        /*0094*/ 	.byte	0x03, 0x19
        /*0096*/ 	.short	0x0028


	//----- nvinfo : EIATTR_PARAM_CBANK
	.align		4
        /*0098*/ 	.byte	0x04, 0x0a
        /*009a*/ 	.short	(.L_25 - .L_24)
	.align		4
.L_24:
        /*009c*/ 	.word	index@(.nv.constant0._Z17calculate_tensorsPfPKfiiS1_ff)
        /*00a0*/ 	.short	0x0380
        /*00a2*/ 	.short	0x0028


	//----- nvinfo : EIATTR_SW_WAR
	.align		4
.L_25:
        /*00a4*/ 	.byte	0x04, 0x36
        /*00a6*/ 	.short	(.L_27 - .L_26)
.L_26:
        /*00a8*/ 	.word	0x00000008
.L_27:


//--------------------- .nv.callgraph             --------------------------
	.section	.nv.callgraph,"",@"SHT_CUDA_CALLGRAPH"
	.align	4
	.sectionentsize	8
	.align		4
        /*0000*/ 	.word	0x00000000
	.align		4
        /*0004*/ 	.word	0xffffffff
	.align		4
        /*0008*/ 	.word	0x00000000
	.align		4
        /*000c*/ 	.word	0xfffffffe
	.align		4
        /*0010*/ 	.word	0x00000000
	.align		4
        /*0014*/ 	.word	0xfffffffd
	.align		4
        /*0018*/ 	.word	0x00000000
	.align		4
        /*001c*/ 	.word	0xfffffffc


//--------------------- .text._Z17calculate_tensorsPfPKfiiS1_ff --------------------------
	.section	.text._Z17calculate_tensorsPfPKfiiS1_ff,"ax",@progbits
	.align	128
        .global         _Z17calculate_tensorsPfPKfiiS1_ff
        .type           _Z17calculate_tensorsPfPKfiiS1_ff,@function
        .size           _Z17calculate_tensorsPfPKfiiS1_ff,(.L_x_8 - _Z17calculate_tensorsPfPKfiiS1_ff)
        .other          _Z17calculate_tensorsPfPKfiiS1_ff,@"STO_CUDA_ENTRY STV_DEFAULT"
_Z17calculate_tensorsPfPKfiiS1_ff:
.text._Z17calculate_tensorsPfPKfiiS1_ff:
[----:B------:R-:W-:Y:S01]  /*0000*/  LDC R1, c[0x0][0x37c] ;  /* 0x0000df00ff017b82 */ /* 0x000fe20000000800 */
[----:B------:R-:W0:Y:S07]  /*0010*/  S2R R5, SR_TID.X ;  /* 0x0000000000057919 */ /* 0x000e2e0000002100 */
[----:B------:R-:W0:Y:S01]  /*0020*/  S2UR UR5, SR_CTAID.X ;  /* 0x00000000000579c3 */ /* 0x000e220000002500 */
[----:B------:R-:W1:Y:S07]  /*0030*/  LDCU UR9, c[0x0][0x390] ;  /* 0x00007200ff0977ac */ /* 0x000e6e0008000800 */
[----:B------:R-:W0:Y:S01]  /*0040*/  LDC R0, c[0x0][0x360] ;  /* 0x0000d800ff007b82 */ /* 0x000e220000000800 */
[----:B-1----:R-:W-:-:S04]  /*0050*/  UIMAD UR4, UR9, UR9, URZ ;  /* 0x00000009090472a4 */ /* 0x002fc8000f8e02ff */
[----:B------:R-:W-:Y:S01]  /*0060*/  UIMAD UR4, UR4, UR4, URZ ;  /* 0x00000004040472a4 */ /* 0x000fe2000f8e02ff */
[----:B0-----:R-:W-:-:S05]  /*0070*/  IMAD R5, R0, UR5, R5 ;  /* 0x0000000500057c24 */ /* 0x001fca000f8e0205 */
[----:B------:R-:W-:-:S13]  /*0080*/  ISETP.GE.U32.AND P0, PT, R5, UR4, PT ;  /* 0x0000000405007c0c */ /* 0x000fda000bf06070 */
[----:B------:R-:W-:Y:S05]  /*0090*/  @P0 EXIT ;  /* 0x000000000000094d */ /* 0x000fea0003800000 */
[----:B------:R-:W0:Y:S01]  /*00a0*/  I2F.U32.RP R0, UR9 ;  /* 0x0000000900007d06 */ /* 0x000e220008209000 */
[----:B------:R-:W1:Y:S01]  /*00b0*/  LDC.64 R12, c[0x0][0x380] ;  /* 0x0000e000ff0c7b82 */ /* 0x000e620000000a00 */
[----:B------:R-:W2:Y:S01]  /*00c0*/  LDCU UR5, c[0x0][0x394] ;  /* 0x00007280ff0577ac */ /* 0x000ea20008000800 */
[----:B------:R-:W3:Y:S05]  /*00d0*/  LDCU.64 UR10, c[0x0][0x358] ;  /* 0x00006b00ff0a77ac */ /* 0x000eea0008000a00 */
[----:B0-----:R-:W0:Y:S01]  /*00e0*/  MUFU.RCP R0, R0 ;  /* 0x0000000000007308 */ /* 0x001e220000001000 */
[----:B--2---:R-:W-:Y:S01]  /*00f0*/  ISETP.LT.AND P1, PT, RZ, UR5, PT ;  /* 0x00000005ff007c0c */ /* 0x004fe2000bf21270 */
[----:B-1----:R-:W-:Y:S01]  /*0100*/  IMAD.WIDE.U32 R12, R5, 0x4, R12 ;  /* 0x00000004050c7825 */ /* 0x002fe200078e000c */
[----:B0-----:R-:W-:-:S11]  /*0110*/  IADD3 R2, PT, PT, R0, 0xffffffe, RZ ;  /* 0x0ffffffe00027810 */ /* 0x001fd60007ffe0ff */
[----:B---3--:R0:W5:Y:S01]  /*0120*/  @!P1 LDG.E R27, desc[UR10][R12.64] ;  /* 0x0000000a0c1b9981 */ /* 0x008162000c1e1900 */
[----:B------:R1:W2:Y:S02]  /*0130*/  F2I.FTZ.U32.TRUNC.NTZ R3, R2 ;  /* 0x0000000200037305 */ /* 0x0002a4000021f000 */
[----:B-1----:R-:W-:Y:S01]  /*0140*/  HFMA2 R2, -RZ, RZ, 0, 0 ;  /* 0x00000000ff027431 */ /* 0x002fe200000001ff */
[----:B--2---:R-:W-:-:S05]  /*0150*/  IADD3 R7, PT, PT, RZ, -R3, RZ ;  /* 0x80000003ff077210 */ /* 0x004fca0007ffe0ff */
[----:B------:R-:W-:-:S04]  /*0160*/  IMAD R7, R7, UR9, RZ ;  /* 0x0000000907077c24 */ /* 0x000fc8000f8e02ff */
[----:B------:R-:W-:-:S06]  /*0170*/  IMAD.HI.U32 R4, R3, R7, R2 ;  /* 0x0000000703047227 */ /* 0x000fcc00078e0002 */
[----:B------:R-:W-:-:S05]  /*0180*/  IMAD.HI.U32 R3, R4, R5, RZ ;  /* 0x0000000504037227 */ /* 0x000fca00078e00ff */
[----:B------:R-:W-:-:S05]  /*0190*/  IADD3 R6, PT, PT, -R3, RZ, RZ ;  /* 0x000000ff03067210 */ /* 0x000fca0007ffe1ff */
[----:B------:R-:W-:-:S05]  /*01a0*/  IMAD R5, R6, UR9, R5 ;  /* 0x0000000906057c24 */ /* 0x000fca000f8e0205 */
[----:B------:R-:W-:-:S13]  /*01b0*/  ISETP.GE.U32.AND P0, PT, R5, UR9, PT ;  /* 0x0000000905007c0c */ /* 0x000fda000bf06070 */
[----:B------:R-:W-:Y:S02]  /*01c0*/  @P0 IADD3 R3, PT, PT, R3, 0x1, RZ ;  /* 0x0000000103030810 */ /* 0x000fe40007ffe0ff */
[----:B------:R-:W-:Y:S01]  /*01d0*/  @P0 IADD3 R5, PT, PT, R5, -UR9, RZ ;  /* 0x8000000905050c10 */ /* 0x000fe2000fffe0ff */
[----:B0-----:R-:W-:Y:S06]  /*01e0*/  @!P1 BRA `(.L_x_0) ;  /* 0x0000001400609947 */ /* 0x001fec0003800000 */
[----:B-----5:R0:W5:Y:S01]  /*01f0*/  LDG.E R27, desc[UR10][R12.64] ;  /* 0x0000000a0c1b7981 */ /* 0x020162000c1e1900 */
[----:B------:R-:W-:Y:S01]  /*0200*/  ISETP.GE.U32.AND P0, PT, R5, UR9, PT ;  /* 0x0000000905007c0c */ /* 0x000fe2000bf06070 */
[----:B------:R-:W-:Y:S01]  /*0210*/  ULOP3.LUT UR4, UR5, 0x7ffffff8, URZ, 0xc0, !UPT ;  /* 0x7ffffff805047892 */ /* 0x000fe2000f8ec0ff */
[----:B------:R-:W-:Y:S01]  /*0220*/  ISETP.NE.U32.AND P1, PT, RZ, UR9, PT ;  /* 0x00000009ff007c0c */ /* 0x000fe2000bf25070 */
[----:B------:R-:W-:Y:S01]  /*0230*/  ULOP3.LUT UR7, UR5, 0x7, URZ, 0xc0, !UPT ;  /* 0x0000000705077892 */ /* 0x000fe2000f8ec0ff */
[----:B------:R-:W-:Y:S01]  /*0240*/  LOP3.LUT R2, RZ, UR9, RZ, 0x33, !PT ;  /* 0x00000009ff027c12 */ /* 0x000fe2000f8e33ff */
[----:B------:R-:W-:Y:S02]  /*0250*/  UIMAD UR5, UR9, UR5, URZ ;  /* 0x00000005090572a4 */ /* 0x000fe4000f8e02ff */
[----:B------:R-:W-:-:S06]  /*0260*/  UIADD3 UR6, UPT, UPT, -UR4, URZ, URZ ;  /* 0x000000ff04067290 */ /* 0x000fcc000fffe1ff */
[----:B------:R-:W-:-:S04]  /*0270*/  @P0 IADD3 R3, PT, PT, R3, 0x1, RZ ;  /* 0x0000000103030810 */ /* 0x000fc80007ffe0ff */
[----:B------:R-:W-:-:S05]  /*0280*/  SEL R7, R2, R3, !P1 ;  /* 0x0000000302077207 */ /* 0x000fca0004800000 */
[----:B------:R-:W-:-:S05]  /*0290*/  IMAD.HI.U32 R3, R4, R7, RZ ;  /* 0x0000000704037227 */ /* 0x000fca00078e00ff */
[----:B------:R-:W-:-:S05]  /*02a0*/  IADD3 R0, PT, PT, -R3, RZ, RZ ;  /* 0x000000ff03007210 */ /* 0x000fca0007ffe1ff */
[----:B------:R-:W-:-:S05]  /*02b0*/  IMAD R0, R0, UR9, R7 ;  /* 0x0000000900007c24 */ /* 0x000fca000f8e0207 */
[----:B------:R-:W-:-:S13]  /*02c0*/  ISETP.GE.U32.AND P2, PT, R0, UR9, PT ;  /* 0x0000000900007c0c */ /* 0x000fda000bf46070 */
[----:B------:R-:W-:Y:S02]  /*02d0*/  @P2 IADD3 R0, PT, PT, R0, -UR9, RZ ;  /* 0x8000000900002c10 */ /* 0x000fe4000fffe0ff */
[----:B------:R-:W-:Y:S02]  /*02e0*/  @P2 IADD3 R3, PT, PT, R3, 0x1, RZ ;  /* 0x0000000103032810 */ /* 0x000fe40007ffe0ff */
[----:B------:R-:W-:-:S13]  /*02f0*/  ISETP.GE.U32.AND P3, PT, R0, UR9, PT ;  /* 0x0000000900007c0c */ /* 0x000fda000bf66070 */
[----:B------:R-:W-:-:S04]  /*0300*/  @P3 IADD3 R3, PT, PT, R3, 0x1, RZ ;  /* 0x0000000103033810 */ /* 0x000fc80007ffe0ff */
[----:B------:R-:W-:-:S05]  /*0310*/  SEL R9, R2, R3, !P1 ;  /* 0x0000000302097207 */ /* 0x000fca0004800000 */
[----:B------:R-:W-:Y:S01]  /*0320*/  IMAD.HI.U32 R3, R4, R9, RZ ;  /* 0x0000000904037227 */ /* 0x000fe200078e00ff */
[----:B------:R-:W-:-:S04]  /*0330*/  IADD3 R4, PT, PT, -R9, RZ, RZ ;  /* 0x000000ff09047210 */ /* 0x000fc80007ffe1ff */
[----:B------:R-:W-:Y:S01]  /*0340*/  IADD3 R0, PT, PT, -R3, RZ, RZ ;  /* 0x000000ff03007210 */ /* 0x000fe20007ffe1ff */
[----:B------:R-:W-:-:S04]  /*0350*/  IMAD R4, R4, UR9, R7 ;  /* 0x0000000904047c24 */ /* 0x000fc8000f8e0207 */
[----:B------:R-:W-:-:S05]  /*0360*/  IMAD R0, R0, UR9, R9 ;  /* 0x0000000900007c24 */ /* 0x000fca000f8e0209 */
[----:B------:R-:W-:-:S13]  /*0370*/  ISETP.GE.U32.AND P2, PT, R0, UR9, PT ;  /* 0x0000000900007c0c */ /* 0x000fda000bf46070 */
[----:B------:R-:W-:Y:S02]  /*0380*/  @P2 IADD3 R0, PT, PT, R0, -UR9, RZ ;  /* 0x8000000900002c10 */ /* 0x000fe4000fffe0ff */
[----:B------:R-:W-:Y:S02]  /*0390*/  @P2 IADD3 R3, PT, PT, R3, 0x1, RZ ;  /* 0x0000000103032810 */ /* 0x000fe40007ffe0ff */
[----:B------:R-:W-:Y:S02]  /*03a0*/  ISETP.GE.U32.AND P3, PT, R0, UR9, PT ;  /* 0x0000000900007c0c */ /* 0x000fe4000bf66070 */
[----:B------:R-:W-:-:S11]  /*03b0*/  IADD3 R0, PT, PT, R5, -UR9, RZ ;  /* 0x8000000905007c10 */ /* 0x000fd6000fffe0ff */
[----:B------:R-:W-:-:S04]  /*03c0*/  @P3 IADD3 R3, PT, PT, R3, 0x1, RZ ;  /* 0x0000000103033810 */ /* 0x000fc80007ffe0ff */
[----:B------:R-:W-:Y:S02]  /*03d0*/  SEL R3, R2, R3, !P1 ;  /* 0x0000000302037207 */ /* 0x000fe40004800000 */
[----:B------:R-:W-:Y:S02]  /*03e0*/  @P1 SEL R2, R0, R5, P0 ;  /* 0x0000000500021207 */ /* 0x000fe40000000000 */
[----:B------:R-:W-:-:S05]  /*03f0*/  IADD3 R6, PT, PT, -R3, RZ, RZ ;  /* 0x000000ff03067210 */ /* 0x000fca0007ffe1ff */
[----:B------:R-:W-:Y:S01]  /*0400*/  IMAD R5, R6, UR9, R9 ;  /* 0x0000000906057c24 */ /* 0x000fe2000f8e0209 */
[----:B0-----:R-:W-:-:S07]  /*0410*/  MOV R6, RZ ;  /* 0x000000ff00067202 */ /* 0x001fce0000000f00 */
.L_x_6:
[----:B0-----:R-:W0:Y:S01]  /*0420*/  LDC.64 R14, c[0x0][0x398] ;  /* 0x0000e600ff0e7b82 */ /* 0x001e220000000a00 */
[----:B-1----:R-:W1:Y:S01]  /*0430*/  LDCU.64 UR12, c[0x0][0x390] ;  /* 0x00007200ff0c77ac */ /* 0x002e620008000a00 */
[----:B------:R-:W-:Y:S01]  /*0440*/  MOV R0, RZ ;  /* 0x000000ff00007202 */ /* 0x000fe20000000f00 */
[----:B-1----:R-:W-:Y:S01]  /*0450*/  UISETP.GE.U32.AND UP0, UPT, UR13, 0x8, UPT ;  /* 0x000000080d00788c */ /* 0x002fe2000bf06070 */
[C---:B------:R-:W-:Y:S02]  /*0460*/  IMAD R7, R6.reuse, UR12, R2 ;  /* 0x0000000c06077c24 */ /* 0x040fe4000f8e0202 */
[C---:B------:R-:W-:Y:S02]  /*0470*/  IMAD R9, R6.reuse, UR12, R4 ;  /* 0x0000000c06097c24 */ /* 0x040fe4000f8e0204 */
[C---:B------:R-:W-:Y:S02]  /*0480*/  IMAD R11, R6.reuse, UR12, R5 ;  /* 0x0000000c060b7c24 */ /* 0x040fe4000f8e0205 */
[----:B------:R-:W-:-:S02]  /*0490*/  IMAD R23, R6, UR12, R3 ;  /* 0x0000000c06177c24 */ /* 0x000fc4000f8e0203 */
[C---:B0-----:R-:W-:Y:S01]  /*04a0*/  IMAD.WIDE.U32 R14, R6.reuse, 0x4, R14 ;  /* 0x00000004060e7825 */ /* 0x041fe200078e000e */
[----:B------:R-:W-:-:S04]  /*04b0*/  IADD3 R6, PT, PT, R6, 0x1, RZ ;  /* 0x0000000106067810 */ /* 0x000fc80007ffe0ff */
[----:B------:R-:W-:Y:S01]  /*04c0*/  ISETP.NE.AND P0, PT, R6, UR13, PT ;  /* 0x0000000d06007c0c */ /* 0x000fe2000bf05270 */
[----:B--23--:R-:W-:-:S12]  /*04d0*/  BRA.U !UP0, `(.L_x_1) ;  /* 0x0000000908647547 */ /* 0x00cfd8000b800000 */
[----:B------:R-:W-:Y:S01]  /*04e0*/  HFMA2 R0, -RZ, RZ, 0, 0 ;  /* 0x00000000ff007431 */ /* 0x000fe200000001ff */
[----:B------:R-:W-:Y:S01]  /*04f0*/  ULOP3.LUT UR8, UR13, 0x7ffffff8, URZ, 0xc0, !UPT ;  /* 0x7ffffff80d087892 */ /* 0x000fe2000f8ec0ff */
[----:B------:R-:W-:-:S11]  /*0500*/  UMOV UR4, UR6 ;  /* 0x0000000600047c82 */ /* 0x000fd60008000000 */
.L_x_2:
[----:B0-----:R-:W0:Y:S01]  /*0510*/  LDC.64 R16, c[0x0][0x388] ;  /* 0x0000e200ff107b82 */ /* 0x001e220000000a00 */
[----:B------:R-:W-:Y:S01]  /*0520*/  IMAD R8, R0, UR5, R7 ;  /* 0x0000000500087c24 */ /* 0x000fe2000f8e0207 */
[----:B------:R-:W2:Y:S03]  /*0530*/  LDG.E R22, desc[UR10][R14.64] ;  /* 0x0000000a0e167981 */ /* 0x000ea6000c1e1900 */
[----:B0-----:R-:W-:-:S05]  /*0540*/  IMAD.WIDE.U32 R18, R8, 0x4, R16 ;  /* 0x0000000408127825 */ /* 0x001fca00078e0010 */
[----:B------:R0:W2:Y:S01]  /*0550*/  LDG.E R25, desc[UR10][R18.64] ;  /* 0x0000000a12197981 */ /* 0x0000a2000c1e1900 */
[C---:B------:R-:W-:Y:S02]  /*0560*/  IMAD R10, R0.reuse, UR5, R9 ;  /* 0x00000005000a7c24 */ /* 0x040fe4000f8e0209 */
[----:B------:R-:W-:Y:S02]  /*0570*/  IMAD R29, R0, UR5, R11 ;  /* 0x00000005001d7c24 */ /* 0x000fe4000f8e020b */
[----:B------:R-:W-:-:S04]  /*0580*/  IMAD.WIDE.U32 R20, R10, 0x4, R16 ;  /* 0x000000040a147825 */ /* 0x000fc800078e0010 */
[----:B------:R-:W-:Y:S02]  /*0590*/  IMAD R28, R0, UR5, R23 ;  /* 0x00000005001c7c24 */ /* 0x000fe4000f8e0217 */
[--C-:B0-----:R-:W-:Y:S01]  /*05a0*/  IMAD.WIDE.U32 R18, R29, 0x4, R16.reuse ;  /* 0x000000041d127825 */ /* 0x101fe200078e0010 */
[----:B------:R-:W3:Y:S04]  /*05b0*/  LDG.E R20, desc[UR10][R20.64] ;  /* 0x0000000a14147981 */ /* 0x000ee8000c1e1900 */
[----:B------:R-:W4:Y:S01]  /*05c0*/  LDG.E R26, desc[UR10][R18.64] ;  /* 0x0000000a121a7981 */ /* 0x000f22000c1e1900 */
[----:B--2---:R-:W-:Y:S01]  /*05d0*/  FMUL R22, R22, R25 ;  /* 0x0000001916167220 */ /* 0x004fe20000400000 */
[----:B------:R-:W-:-:S06]  /*05e0*/  IMAD.WIDE.U32 R24, R28, 0x4, R16 ;  /* 0x000000041c187825 */ /* 0x000fcc00078e0010 */
[----:B------:R-:W2:Y:S01]  /*05f0*/  LDG.E R24, desc[UR10][R24.64] ;  /* 0x0000000a18187981 */ /* 0x000ea2000c1e1900 */
[----:B------:R-:W-:Y:S01]  /*0600*/  IADD3 R8, PT, PT, R8, UR5, RZ ;  /* 0x0000000508087c10 */ /* 0x000fe2000fffe0ff */
[----:B---3--:R-:W-:-:S04]  /*0610*/  FMUL R22, R22, R20 ;  /* 0x0000001416167220 */ /* 0x008fc80000400000 */
[----:B----4-:R-:W-:-:S04]  /*0620*/  FMUL R22, R22, R26 ;  /* 0x0000001a16167220 */ /* 0x010fc80000400000 */
[----:B--2--5:R-:W-:Y:S01]  /*0630*/  FFMA R22, R22, R24, R27 ;  /* 0x0000001816167223 */ /* 0x024fe2000000001b */
[----:B------:R-:W-:-:S04]  /*0640*/  IMAD.WIDE.U32 R26, R8, 0x4, R16 ;  /* 0x00000004081a7825 */ /* 0x000fc800078e0010 */
[----:B------:R0:W-:Y:S04]  /*0650*/  STG.E desc[UR10][R12.64], R22 ;  /* 0x000000160c007986 */ /* 0x0001e8000c10190a */
[----:B------:R-:W2:Y:S04]  /*0660*/  LDG.E R26, desc[UR10][R26.64] ;  /* 0x0000000a1a1a7981 */ /* 0x000ea8000c1e1900 */
[----:B------:R-:W2:Y:S01]  /*0670*/  LDG.E R25, desc[UR10][R14.64] ;  /* 0x0000000a0e197981 */ /* 0x000ea2000c1e1900 */
[----:B------:R-:W-:Y:S02]  /*0680*/  IADD3 R10, PT, PT, R10, UR5, RZ ;  /* 0x000000050a0a7c10 */ /* 0x000fe4000fffe0ff */
[----:B------:R-:W-:-:S03]  /*0690*/  IADD3 R29, PT, PT, R29, UR5, RZ ;  /* 0x000000051d1d7c10 */ /* 0x000fc6000fffe0ff */
[----:B------:R-:W-:Y:S01]  /*06a0*/  IMAD.WIDE.U32 R18, R10, 0x4, R16 ;  /* 0x000000040a127825 */ /* 0x000fe200078e0010 */
[----:B------:R-:W-:-:S03]  /*06b0*/  IADD3 R28, PT, PT, R28, UR5, RZ ;  /* 0x000000051c1c7c10 */ /* 0x000fc6000fffe0ff */
[--C-:B------:R-:W-:Y:S02]  /*06c0*/  IMAD.WIDE.U32 R20, R29, 0x4, R16.reuse ;  /* 0x000000041d147825 */ /* 0x100fe400078e0010 */
[----:B------:R2:W3:Y:S04]  /*06d0*/  LDG.E R18, desc[UR10][R18.64] ;  /* 0x0000000a12127981 */ /* 0x0004e8000c1e1900 */
[----:B------:R-:W4:Y:S01]  /*06e0*/  LDG.E R20, desc[UR10][R20.64] ;  /* 0x0000000a14147981 */ /* 0x000f22000c1e1900 */
[----:B--2---:R-:W-:Y:S01]  /*06f0*/  FMUL R19, R25, R26 ;  /* 0x0000001a19137220 */ /* 0x004fe20000400000 */
[----:B------:R-:W-:-:S06]  /*0700*/  IMAD.WIDE.U32 R24, R28, 0x4, R16 ;  /* 0x000000041c187825 */ /* 0x000fcc00078e0010 */
[----:B------:R-:W0:Y:S01]  /*0710*/  LDG.E R24, desc[UR10][R24.64] ;  /* 0x0000000a18187981 */ /* 0x000e22000c1e1900 */
[----:B------:R-:W-:Y:S01]  /*0720*/  IADD3 R8, PT, PT, R8, UR5, RZ ;  /* 0x0000000508087c10 */ /* 0x000fe2000fffe0ff */
[----:B---3--:R-:W-:-:S04]  /*0730*/  FMUL R27, R19, R18 ;  /* 0x00000012131b7220 */ /* 0x008fc80000400000 */
[----:B----4-:R-:W-:Y:S01]  /*0740*/  FMUL R27, R27, R20 ;  /* 0x000000141b1b7220 */ /* 0x010fe20000400000 */
[----:B------:R-:W-:-:S04]  /*0750*/  IMAD.WIDE.U32 R18, R8, 0x4, R16 ;  /* 0x0000000408127825 */ /* 0x000fc800078e0010 */
[----:B0-----:R-:W-:-:S05]  /*0760*/  FFMA R22, R27, R24, R22 ;  /* 0x000000181b167223 */ /* 0x001fca0000000016 */
        /* <DEDUP_REMOVED lines=8> */
[----:B------:R-:W3:Y:S04]  /*07f0*/  LDG.E R20, desc[UR10][R20.64] ;  /* 0x0000000a14147981 */ /* 0x000ee8000c1e1900 */
[----:B------:R-:W4:Y:S01]  /*0800*/  LDG.E R24, desc[UR10][R24.64] ;  /* 0x0000000a18187981 */ /* 0x000f22000c1e1900 */
[----:B--2---:R-:W-:Y:S01]  /*0810*/  FMUL R19, R27, R18 ;  /* 0x000000121b137220 */ /* 0x004fe20000400000 */
[----:B------:R-:W-:-:S06]  /*0820*/  IMAD.WIDE.U32 R26, R28, 0x4, R16 ;  /* 0x000000041c1a7825 */ /* 0x000fcc00078e0010 */
[----:B------:R-:W0:Y:S01]  /*0830*/  LDG.E R26, desc[UR10][R26.64] ;  /* 0x0000000a1a1a7981 */ /* 0x000e22000c1e1900 */
[----:B------:R-:W-:Y:S01]  /*0840*/  IADD3 R8, PT, PT, R8, UR5, RZ ;  /* 0x0000000508087c10 */ /* 0x000fe2000fffe0ff */
[----:B---3--:R-:W-:-:S04]  /*0850*/  FMUL R19, R19, R20 ;  /* 0x0000001413137220 */ /* 0x008fc80000400000 */
[----:B----4-:R-:W-:Y:S01]  /*0860*/  FMUL R19, R19, R24 ;  /* 0x0000001813137220 */ /* 0x010fe20000400000 */
[----:B------:R-:W-:Y:S02]  /*0870*/  IADD3 R10, PT, PT, R10, UR5, RZ ;  /* 0x000000050a0a7c10 */ /* 0x000fe4000fffe0ff */
[----:B------:R-:W-:-:S03]  /*0880*/  IADD3 R29, PT, PT, R29, UR5, RZ ;  /* 0x000000051d1d7c10 */ /* 0x000fc6000fffe0ff */
[----:B------:R-:W-:Y:S01]  /*0890*/  IMAD.WIDE.U32 R20, R10, 0x4, R16 ;  /* 0x000000040a147825 */ /* 0x000fe200078e0010 */
[----:B------:R-:W-:-:S03]  /*08a0*/  IADD3 R28, PT, PT, R28, UR5, RZ ;  /* 0x000000051c1c7c10 */ /* 0x000fc6000fffe0ff */
[----:B------:R-:W-:-:S04]  /*08b0*/  IMAD.WIDE.U32 R24, R29, 0x4, R16 ;  /* 0x000000041d187825 */ /* 0x000fc800078e0010 */
[----:B0-----:R-:W-:Y:S01]  /*08c0*/  FFMA R22, R19, R26, R22 ;  /* 0x0000001a13167223 */ /* 0x001fe20000000016 */
[----:B------:R-:W-:-:S04]  /*08d0*/  IMAD.WIDE.U32 R18, R8, 0x4, R16 ;  /* 0x0000000408127825 */ /* 0x000fc800078e0010 */
[----:B------:R0:W-:Y:S04]  /*08e0*/  STG.E desc[UR10][R12.64], R22 ;  /* 0x000000160c007986 */ /* 0x0001e8000c10190a */
[----:B------:R-:W2:Y:S01]  /*08f0*/  LDG.E R18, desc[UR10][R18.64] ;  /* 0x0000000a12127981 */ /* 0x000ea2000c1e1900 */
[----:B------:R-:W-:-:S03]  /*0900*/  IMAD.WIDE.U32 R26, R28, 0x4, R16 ;  /* 0x000000041c1a7825 */ /* 0x000fc600078e0010 */
[----:B------:R-:W3:Y:S04]  /*0910*/  LDG.E R20, desc[UR10][R20.64] ;  /* 0x0000000a14147981 */ /* 0x000ee8000c1e1900 */
[----:B------:R-:W4:Y:S04]  /*0920*/  LDG.E R24, desc[UR10][R24.64] ;  /* 0x0000000a18187981 */ /* 0x000f28000c1e1900 */
[----:B------:R-:W2:Y:S04]  /*0930*/  LDG.E R19, desc[UR10][R14.64] ;  /* 0x0000000a0e137981 */ /* 0x000ea8000c1e1900 */
[----:B------:R-:W0:Y:S01]  /*0940*/  LDG.E R26, desc[UR10][R26.64] ;  /* 0x0000000a1a1a7981 */ /* 0x000e22000c1e1900 */
[----:B------:R-:W-:-:S02]  /*0950*/  IADD3 R8, PT, PT, R8, UR5, RZ ;  /* 0x0000000508087c10 */ /* 0x000fc4000fffe0ff */
[----:B------:R-:W-:Y:S02]  /*0960*/  IADD3 R10, PT, PT, R10, UR5, RZ ;  /* 0x000000050a0a7c10 */ /* 0x000fe4000fffe0ff */
[----:B------:R-:W-:Y:S02]  /*0970*/  IADD3 R29, PT, PT, R29, UR5, RZ ;  /* 0x000000051d1d7c10 */ /* 0x000fe4000fffe0ff */
[----:B------:R-:W-:Y:S01]  /*0980*/  IADD3 R28, PT, PT, R28, UR5, RZ ;  /* 0x000000051c1c7c10 */ /* 0x000fe2000fffe0ff */
[----:B--2---:R-:W-:-:S04]  /*0990*/  FMUL R19, R19, R18 ;  /* 0x0000001213137220 */ /* 0x004fc80000400000 */
[----:B---3--:R-:W-:-:S04]  /*09a0*/  FMUL R19, R19, R20 ;  /* 0x0000001413137220 */ /* 0x008fc80000400000 */
[----:B----4-:R-:W-:-:S04]  /*09b0*/  FMUL R19, R19, R24 ;  /* 0x0000001813137220 */ /* 0x010fc80000400000 */
[----:B0-----:R-:W-:Y:S01]  /*09c0*/  FFMA R22, R19, R26, R22 ;  /* 0x0000001a13167223 */ /* 0x001fe20000000016 */
[----:B------:R-:W-:-:S04]  /*09d0*/  IMAD.WIDE.U32 R18, R8, 0x4, R16 ;  /* 0x0000000408127825 */ /* 0x000fc800078e0010 */
[----:B------:R0:W-:Y:S01]  /*09e0*/  STG.E desc[UR10][R12.64], R22 ;  /* 0x000000160c007986 */ /* 0x0001e2000c10190a */
[----:B------:R-:W-:-:S03]  /*09f0*/  IMAD.WIDE.U32 R20, R10, 0x4, R16 ;  /* 0x000000040a147825 */ /* 0x000fc600078e0010 */
[----:B------:R-:W2:Y:S01]  /*0a00*/  LDG.E R18, desc[UR10][R18.64] ;  /* 0x0000000a12127981 */ /* 0x000ea2000c1e1900 */
[----:B------:R-:W-:-:S03]  /*0a10*/  IMAD.WIDE.U32 R24, R29, 0x4, R16 ;  /* 0x000000041d187825 */ /* 0x000fc600078e0010 */
[----:B------:R-:W3:Y:S01]  /*0a20*/  LDG.E R20, desc[UR10][R20.64] ;  /* 0x0000000a14147981 */ /* 0x000ee2000c1e1900 */
[----:B------:R-:W-:-:S03]  /*0a30*/  IMAD.WIDE.U32 R26, R28, 0x4, R16 ;  /* 0x000000041c1a7825 */ /* 0x000fc600078e0010 */
[----:B------:R-:W4:Y:S04]  /*0a40*/  LDG.E R24, desc[UR10][R24.64] ;  /* 0x0000000a18187981 */ /* 0x000f28000c1e1900 */
[----:B------:R-:W2:Y:S04]  /*0a50*/  LDG.E R19, desc[UR10][R14.64] ;  /* 0x0000000a0e137981 */ /* 0x000ea8000c1e1900 */
[----:B------:R-:W0:Y:S01]  /*0a60*/  LDG.E R26, desc[UR10][R26.64] ;  /* 0x0000000a1a1a7981 */ /* 0x000e22000c1e1900 */
[----:B------:R-:W-:Y:S02]  /*0a70*/  IADD3 R8, PT, PT, R8, UR5, RZ ;  /* 0x0000000508087c10 */ /* 0x000fe4000fffe0ff */
[----:B------:R-:W-:-:S02]  /*0a80*/  IADD3 R10, PT, PT, R10, UR5, RZ ;  /* 0x000000050a0a7c10 */ /* 0x000fc4000fffe0ff */
        /* <DEDUP_REMOVED lines=36> */
[----:B------:R-:W-:Y:S01]  /*0cd0*/  IADD3 R28, PT, PT, R28, UR5, RZ ;  /* 0x000000051c1c7c10 */ /* 0x000fe2000fffe0ff */
[----:B--2---:R-:W-:-:S04]  /*0ce0*/  FMUL R19, R19, R18 ;  /* 0x0000001213137220 */ /* 0x004fc80000400000 */
[----:B---3--:R-:W-:Y:S01]  /*0cf0*/  FMUL R19, R19, R20 ;  /* 0x0000001413137220 */ /* 0x008fe20000400000 */
[----:B------:R-:W-:-:S03]  /*0d00*/  IADD3 R18, PT, PT, R8, UR5, RZ ;  /* 0x0000000508127c10 */ /* 0x000fc6000fffe0ff */
[----:B----4-:R-:W-:-:S04]  /*0d10*/  FMUL R19, R19, R24 ;  /* 0x0000001813137220 */ /* 0x010fc80000400000 */
[----:B0-----:R-:W-:Y:S01]  /*0d20*/  FFMA R22, R19, R26, R22 ;  /* 0x0000001a13167223 */ /* 0x001fe20000000016 */
[----:B------:R-:W-:-:S04]  /*0d30*/  IMAD.WIDE.U32 R18, R18, 0x4, R16 ;  /* 0x0000000412127825 */ /* 0x000fc800078e0010 */
[--C-:B------:R-:W-:Y:S01]  /*0d40*/  IMAD.WIDE.U32 R20, R10, 0x4, R16.reuse ;  /* 0x000000040a147825 */ /* 0x100fe200078e0010 */
[----:B------:R0:W-:Y:S04]  /*0d50*/  STG.E desc[UR10][R12.64], R22 ;  /* 0x000000160c007986 */ /* 0x0001e8000c10190a */
[----:B------:R-:W2:Y:S01]  /*0d60*/  LDG.E R18, desc[UR10][R18.64] ;  /* 0x0000000a12127981 */ /* 0x000ea2000c1e1900 */
[----:B------:R-:W-:-:S03]  /*0d70*/  IMAD.WIDE.U32 R24, R29, 0x4, R16 ;  /* 0x000000041d187825 */ /* 0x000fc600078e0010 */
[----:B------:R-:W2:Y:S01]  /*0d80*/  LDG.E R27, desc[UR10][R14.64] ;  /* 0x0000000a0e1b7981 */ /* 0x000ea2000c1e1900 */
[----:B------:R-:W-:-:S03]  /*0d90*/  IMAD.WIDE.U32 R16, R28, 0x4, R16 ;  /* 0x000000041c107825 */ /* 0x000fc600078e0010 */
[----:B------:R-:W3:Y:S04]  /*0da0*/  LDG.E R20, desc[UR10][R20.64] ;  /* 0x0000000a14147981 */ /* 0x000ee8000c1e1900 */
[----:B------:R-:W4:Y:S04]  /*0db0*/  LDG.E R24, desc[UR10][R24.64] ;  /* 0x0000000a18187981 */ /* 0x000f28000c1e1900 */
[----:B------:R-:W4:Y:S01]  /*0dc0*/  LDG.E R16, desc[UR10][R16.64] ;  /* 0x0000000a10107981 */ /* 0x000f22000c1e1900 */
[----:B------:R-:W-:-:S04]  /*0dd0*/  UIADD3 UR4, UPT, UPT, UR4, 0x8, URZ ;  /* 0x0000000804047890 */ /* 0x000fc8000fffe0ff */
[----:B------:R-:W-:Y:S01]  /*0de0*/  UISETP.NE.AND UP0, UPT, UR4, URZ, UPT ;  /* 0x000000ff0400728c */ /* 0x000fe2000bf05270 */
[----:B------:R-:W-:Y:S01]  /*0df0*/  IADD3 R0, PT, PT, R0, 0x8, RZ ;  /* 0x0000000800007810 */ /* 0x000fe20007ffe0ff */
[----:B--2---:R-:W-:-:S04]  /*0e00*/  FMUL R27, R27, R18 ;  /* 0x000000121b1b7220 */ /* 0x004fc80000400000 */
[----:B---3--:R-:W-:-:S04]  /*0e10*/  FMUL R27, R27, R20 ;  /* 0x000000141b1b7220 */ /* 0x008fc80000400000 */
[----:B----4-:R-:W-:-:S04]  /*0e20*/  FMUL R27, R27, R24 ;  /* 0x000000181b1b7220 */ /* 0x010fc80000400000 */
[----:B------:R-:W-:-:S05]  /*0e30*/  FFMA R27, R27, R16, R22 ;  /* 0x000000101b1b7223 */ /* 0x000fca0000000016 */
[----:B------:R0:W-:Y:S01]  /*0e40*/  STG.E desc[UR10][R12.64], R27 ;  /* 0x0000001b0c007986 */ /* 0x0001e2000c10190a */
[----:B------:R-:W-:Y:S05]  /*0e50*/  BRA.U UP0, `(.L_x_2) ;  /* 0xfffffff500ac7547 */ /* 0x000fea000b83ffff */
[----:B------:R-:W-:-:S07]  /*0e60*/  MOV R0, UR8 ;  /* 0x0000000800007c02 */ /* 0x000fce0008000f00 */
.L_x_1:
[----:B------:R-:W-:-:S09]  /*0e70*/  UISETP.NE.AND UP0, UPT, UR7, URZ, UPT ;  /* 0x000000ff0700728c */ /* 0x000fd2000bf05270 */
[----:B------:R-:W-:Y:S05]  /*0e80*/  BRA.U !UP0, `(.L_x_3) ;  /* 0x0000000908347547 */ /* 0x000fea000b800000 */
[----:B------:R-:W-:Y:S02]  /*0e90*/  UIADD3 UR4, UPT, UPT, UR7, -0x1, URZ ;  /* 0xffffffff07047890 */ /* 0x000fe4000fffe0ff */
[----:B------:R-:W-:Y:S02]  /*0ea0*/  ULOP3.LUT UP1, UR8, UR13, 0x3, URZ, 0xc0, !UPT ;  /* 0x000000030d087892 */ /* 0x000fe4000f82c0ff */
[----:B------:R-:W-:-:S09]  /*0eb0*/  UISETP.GE.U32.AND UP0, UPT, UR4, 0x3, UPT ;  /* 0x000000030400788c */ /* 0x000fd2000bf06070 */
[----:B------:R-:W-:Y:S05]  /*0ec0*/  BRA.U !UP0, `(.L_x_4) ;  /* 0x0000000508287547 */ /* 0x000fea000b800000 */
[----:B------:R-:W1:Y:S01]  /*0ed0*/  LDC.64 R16, c[0x0][0x388] ;  /* 0x0000e200ff107b82 */ /* 0x000e620000000a00 */
[----:B------:R-:W-:Y:S01]  /*0ee0*/  IMAD R8, R0, UR5, R7 ;  /* 0x0000000500087c24 */ /* 0x000fe2000f8e0207 */
[----:B0-----:R-:W2:Y:S03]  /*0ef0*/  LDG.E R22, desc[UR10][R14.64] ;  /* 0x0000000a0e167981 */ /* 0x001ea6000c1e1900 */
[----:B-1----:R-:W-:-:S05]  /*0f00*/  IMAD.WIDE.U32 R18, R8, 0x4, R16 ;  /* 0x0000000408127825 */ /* 0x002fca00078e0010 */
[----:B------:R0:W2:Y:S01]  /*0f10*/  LDG.E R25, desc[UR10][R18.64] ;  /* 0x0000000a12197981 */ /* 0x0000a2000c1e1900 */
[C---:B------:R-:W-:Y:S02]  /*0f20*/  IMAD R10, R0.reuse, UR5, R9 ;  /* 0x00000005000a7c24 */ /* 0x040fe4000f8e0209 */
[C---:B------:R-:W-:Y:S02]  /*0f30*/  IMAD R29, R0.reuse, UR5, R11 ;  /* 0x00000005001d7c24 */ /* 0x040fe4000f8e020b */
[----:B------:R-:W-:Y:S02]  /*0f40*/  IMAD R28, R0, UR5, R23 ;  /* 0x00000005001c7c24 */ /* 0x000fe4000f8e0217 */
[----:B------:R-:W-:-:S04]  /*0f50*/  IMAD.WIDE.U32 R20, R29, 0x4, R16 ;  /* 0x000000041d147825 */ /* 0x000fc800078e0010 */
[--C-:B0-----:R-:W-:Y:S02]  /*0f60*/  IMAD.WIDE.U32 R18, R10, 0x4, R16.reuse ;  /* 0x000000040a127825 */ /* 0x101fe400078e0010 */
[----:B------:R-:W3:Y:S04]  /*0f70*/  LDG.E R20, desc[UR10][R20.64] ;  /* 0x0000000a14147981 */ /* 0x000ee8000c1e1900 */
[----:B------:R-:W4:Y:S01]  /*0f80*/  LDG.E R26, desc[UR10][R18.64] ;  /* 0x0000000a121a7981 */ /* 0x000f22000c1e1900 */
[----:B--2---:R-:W-:Y:S01]  /*0f90*/  FMUL R22, R22, R25 ;  /* 0x0000001916167220 */ /* 0x004fe20000400000 */
[----:B------:R-:W-:-:S06]  /*0fa0*/  IMAD.WIDE.U32 R24, R28, 0x4, R16 ;  /* 0x000000041c187825 */ /* 0x000fcc00078e0010 */
[----:B------:R-:W2:Y:S01]  /*0fb0*/  LDG.E R24, desc[UR10][R24.64] ;  /* 0x0000000a18187981 */ /* 0x000ea2000c1e1900 */
[----:B------:R-:W-:Y:S01]  /*0fc0*/  IADD3 R8, PT, PT, R8, UR5, RZ ;  /* 0x0000000508087c10 */ /* 0x000fe2000fffe0ff */
[----:B----4-:R-:W-:-:S04]  /*0fd0*/  FMUL R22, R22, R26 ;  /* 0x0000001a16167220 */ /* 0x010fc80000400000 */
[----:B---3--:R-:W-:-:S04]  /*0fe0*/  FMUL R22, R22, R20 ;  /* 0x0000001416167220 */ /* 0x008fc80000400000 */
        /* <DEDUP_REMOVED lines=44> */
[----:B------:R-:W2:Y:S04]  /*12b0*/  LDG.E R18, desc[UR10][R18.64] ;  /* 0x0000000a12127981 */ /* 0x000ea8000c1e1900 */
[----:B------:R-:W2:Y:S01]  /*12c0*/  LDG.E R27, desc[UR10][R14.64] ;  /* 0x0000000a0e1b7981 */ /* 0x000ea2000c1e1900 */
[----:B------:R-:W-:-:S03]  /*12d0*/  IMAD.WIDE.U32 R16, R28, 0x4, R16 ;  /* 0x000000041c107825 */ /* 0x000fc600078e0010 */
[----:B------:R-:W3:Y:S04]  /*12e0*/  LDG.E R20, desc[UR10][R20.64] ;  /* 0x0000000a14147981 */ /* 0x000ee8000c1e1900 */
[----:B------:R-:W4:Y:S04]  /*12f0*/  LDG.E R24, desc[UR10][R24.64] ;  /* 0x0000000a18187981 */ /* 0x000f28000c1e1900 */
[----:B------:R-:W4:Y:S01]  /*1300*/  LDG.E R16, desc[UR10][R16.64] ;  /* 0x0000000a10107981 */ /* 0x000f22000c1e1900 */
[----:B------:R-:W-:Y:S01]  /*1310*/  IADD3 R0, PT, PT, R0, 0x4, RZ ;  /* 0x0000000400007810 */ /* 0x000fe20007ffe0ff */
[----:B--2---:R-:W-:-:S04]  /*1320*/  FMUL R27, R27, R18 ;  /* 0x000000121b1b7220 */ /* 0x004fc80000400000 */
[----:B---3--:R-:W-:-:S04]  /*1330*/  FMUL R27, R27, R20 ;  /* 0x000000141b1b7220 */ /* 0x008fc80000400000 */
[----:B----4-:R-:W-:-:S04]  /*1340*/  FMUL R27, R27, R24 ;  /* 0x000000181b1b7220 */ /* 0x010fc80000400000 */
[----:B------:R-:W-:-:S05]  /*1350*/  FFMA R27, R27, R16, R22 ;  /* 0x000000101b1b7223 */ /* 0x000fca0000000016 */
[----:B------:R1:W-:Y:S02]  /*1360*/  STG.E desc[UR10][R12.64], R27 ;  /* 0x0000001b0c007986 */ /* 0x0003e4000c10190a */
.L_x_4:
[----:B------:R-:W-:Y:S05]  /*1370*/  BRA.U !UP1, `(.L_x_3) ;  /* 0x0000000109f87547 */ /* 0x000fea000b800000 */
[----:B------:R-:W-:Y:S02]  /*1380*/  UISETP.NE.AND UP0, UPT, UR8, 0x1, UPT ;  /* 0x000000010800788c */ /* 0x000fe4000bf05270 */
[----:B------:R-:W-:-:S04]  /*1390*/  ULOP3.LUT UR4, UR13, 0x1, URZ, 0xc0, !UPT ;  /* 0x000000010d047892 */ /* 0x000fc8000f8ec0ff */
[----:B------:R-:W-:-:S03]  /*13a0*/  UISETP.NE.U32.AND UP1, UPT, UR4, 0x1, UPT ;  /* 0x000000010400788c */ /* 0x000fc6000bf25070 */
[----:B------:R-:W-:Y:S08]  /*13b0*/  BRA.U !UP0, `(.L_x_5) ;  /* 0x0000000108987547 */ /* 0x000ff0000b800000 */
[----:B------:R-:W2:Y:S01]  /*13c0*/  LDC.64 R16, c[0x0][0x388] ;  /* 0x0000e200ff107b82 */ /* 0x000ea20000000a00 */
[C---:B------:R-:W-:Y:S01]  /*13d0*/  IMAD R10, R0.reuse, UR5, R7 ;  /* 0x00000005000a7c24 */ /* 0x040fe2000f8e0207 */
[----:B------:R-:W3:Y:S01]  /*13e0*/  LDG.E R26, desc[UR10][R14.64] ;  /* 0x0000000a0e1a7981 */ /* 0x000ee2000c1e1900 */
[C---:B01----:R-:W-:Y:S02]  /*13f0*/  IMAD R22, R0.reuse, UR5, R9 ;  /* 0x0000000500167c24 */ /* 0x043fe4000f8e0209 */
[----:B------:R-:W-:Y:S02]  /*1400*/  IMAD R8, R0, UR5, R11 ;  /* 0x0000000500087c24 */ /* 0x000fe4000f8e020b */
[----:B--2---:R-:W-:-:S04]  /*1410*/  IMAD.WIDE.U32 R24, R10, 0x4, R16 ;  /* 0x000000040a187825 */ /* 0x004fc800078e0010 */
[--C-:B------:R-:W-:Y:S02]  /*1420*/  IMAD.WIDE.U32 R18, R22, 0x4, R16.reuse ;  /* 0x0000000416127825 */ /* 0x100fe400078e0010 */
[----:B------:R-:W3:Y:S02]  /*1430*/  LDG.E R25, desc[UR10][R24.64] ;  /* 0x0000000a18197981 */ /* 0x000ee4000c1e1900 */
[----:B------:R-:W-:Y:S02]  /*1440*/  IMAD.WIDE.U32 R20, R8, 0x4, R16 ;  /* 0x0000000408147825 */ /* 0x000fe400078e0010 */
[----:B------:R0:W2:Y:S04]  /*1450*/  LDG.E R18, desc[UR10][R18.64] ;  /* 0x0000000a12127981 */ /* 0x0000a8000c1e1900 */
[----:B------:R-:W4:Y:S01]  /*1460*/  LDG.E R20, desc[UR10][R20.64] ;  /* 0x0000000a14147981 */ /* 0x000f22000c1e1900 */
[----:B0-----:R-:W-:-:S04]  /*1470*/  IMAD R19, R0, UR5, R23 ;  /* 0x0000000500137c24 */ /* 0x001fc8000f8e0217 */
[----:B------:R-:W-:-:S06]  /*1480*/  IMAD.WIDE.U32 R28, R19, 0x4, R16 ;  /* 0x00000004131c7825 */ /* 0x000fcc00078e0010 */
[----:B------:R-:W4:Y:S01]  /*1490*/  LDG.E R28, desc[UR10][R28.64] ;  /* 0x0000000a1c1c7981 */ /* 0x000f22000c1e1900 */
[----:B------:R-:W-:Y:S02]  /*14a0*/  IADD3 R24, PT, PT, R10, UR5, RZ ;  /* 0x000000050a187c10 */ /* 0x000fe4000fffe0ff */
[----:B------:R-:W-:Y:S01]  /*14b0*/  IADD3 R22, PT, PT, R22, UR5, RZ ;  /* 0x0000000516167c10 */ /* 0x000fe2000fffe0ff */
[----:B---3--:R-:W-:-:S04]  /*14c0*/  FMUL R26, R26, R25 ;  /* 0x000000191a1a7220 */ /* 0x008fc80000400000 */
[----:B--2---:R-:W-:-:S04]  /*14d0*/  FMUL R25, R26, R18 ;  /* 0x000000121a197220 */ /* 0x004fc80000400000 */
[----:B----4-:R-:W-:Y:S01]  /*14e0*/  FMUL R10, R25, R20 ;  /* 0x00000014190a7220 */ /* 0x010fe20000400000 */
[----:B------:R-:W-:Y:S01]  /*14f0*/  IMAD.WIDE.U32 R24, R24, 0x4, R16 ;  /* 0x0000000418187825 */ /* 0x000fe200078e0010 */
[----:B------:R-:W-:-:S03]  /*1500*/  IADD3 R18, PT, PT, R8, UR5, RZ ;  /* 0x0000000508127c10 */ /* 0x000fc6000fffe0ff */
[----:B------:R-:W-:Y:S01]  /*1510*/  IMAD.WIDE.U32 R20, R22, 0x4, R16 ;  /* 0x0000000416147825 */ /* 0x000fe200078e0010 */
[----:B------:R-:W-:-:S03]  /*1520*/  IADD3 R8, PT, PT, R19, UR5, RZ ;  /* 0x0000000513087c10 */ /* 0x000fc6000fffe0ff */
[----:B-----5:R-:W-:Y:S01]  /*1530*/  FFMA R27, R10, R28, R27 ;  /* 0x0000001c0a1b7223 */ /* 0x020fe2000000001b */
[----:B------:R-:W-:-:S04]  /*1540*/  IMAD.WIDE.U32 R18, R18, 0x4, R16 ;  /* 0x0000000412127825 */ /* 0x000fc800078e0010 */
[----:B------:R0:W-:Y:S04]  /*1550*/  STG.E desc[UR10][R12.64], R27 ;  /* 0x0000001b0c007986 */ /* 0x0001e8000c10190a */
[----:B------:R-:W2:Y:S04]  /*1560*/  LDG.E R24, desc[UR10][R24.64] ;  /* 0x0000000a18187981 */ /* 0x000ea8000c1e1900 */
[----:B------:R-:W2:Y:S01]  /*1570*/  LDG.E R29, desc[UR10][R14.64] ;  /* 0x0000000a0e1d7981 */ /* 0x000ea2000c1e1900 */
[----:B------:R-:W-:-:S03]  /*1580*/  IMAD.WIDE.U32 R16, R8, 0x4, R16 ;  /* 0x0000000408107825 */ /* 0x000fc600078e0010 */
[----:B------:R-:W3:Y:S04]  /*1590*/  LDG.E R20, desc[UR10][R20.64] ;  /* 0x0000000a14147981 */ /* 0x000ee8000c1e1900 */
[----:B------:R-:W4:Y:S04]  /*15a0*/  LDG.E R18, desc[UR10][R18.64] ;  /* 0x0000000a12127981 */ /* 0x000f28000c1e1900 */
[----:B------:R-:W0:Y:S01]  /*15b0*/  LDG.E R16, desc[UR10][R16.64] ;  /* 0x0000000a10107981 */ /* 0x000e22000c1e1900 */
[----:B------:R-:W-:Y:S01]  /*15c0*/  IADD3 R0, PT, PT, R0, 0x2, RZ ;  /* 0x0000000200007810 */ /* 0x000fe20007ffe0ff */
[----:B--2---:R-:W-:-:S04]  /*15d0*/  FMUL R29, R29, R24 ;  /* 0x000000181d1d7220 */ /* 0x004fc80000400000 */
[----:B---3--:R-:W-:-:S04]  /*15e0*/  FMUL R29, R29, R20 ;  /* 0x000000141d1d7220 */ /* 0x008fc80000400000 */
[----:B----4-:R-:W-:-:S04]  /*15f0*/  FMUL R8, R29, R18 ;  /* 0x000000121d087220 */ /* 0x010fc80000400000 */
[----:B0-----:R-:W-:-:S05]  /*1600*/  FFMA R27, R8, R16, R27 ;  /* 0x00000010081b7223 */ /* 0x001fca000000001b */
[----:B------:R2:W-:Y:S02]  /*1610*/  STG.E desc[UR10][R12.64], R27 ;  /* 0x0000001b0c007986 */ /* 0x0005e4000c10190a */
.L_x_5:
[----:B------:R-:W-:Y:S05]  /*1620*/  BRA.U UP1, `(.L_x_3) ;  /* 0x00000001014c7547 */ /* 0x000fea000b800000 */
[----:B------:R-:W3:Y:S01]  /*1630*/  LDC.64 R16, c[0x0][0x388] ;  /* 0x0000e200ff107b82 */ /* 0x000ee20000000a00 */
[C---:B------:R-:W-:Y:S01]  /*1640*/  IMAD R7, R0.reuse, UR5, R7 ;  /* 0x0000000500077c24 */ /* 0x040fe2000f8e0207 */
[----:B------:R-:W4:Y:S01]  /*1650*/  LDG.E R14, desc[UR10][R14.64] ;  /* 0x0000000a0e0e7981 */ /* 0x000f22000c1e1900 */
[C---:B------:R-:W-:Y:S02]  /*1660*/  IMAD R19, R0.reuse, UR5, R9 ;  /* 0x0000000500137c24 */ /* 0x040fe4000f8e0209 */
[----:B------:R-:W-:Y:S02]  /*1670*/  IMAD R23, R0, UR5, R23 ;  /* 0x0000000500177c24 */ /* 0x000fe4000f8e0217 */
[----:B---3--:R-:W-:-:S04]  /*1680*/  IMAD.WIDE.U32 R8, R7, 0x4, R16 ;  /* 0x0000000407087825 */ /* 0x008fc800078e0010 */
[----:B------:R-:W-:Y:S02]  /*1690*/  IMAD R7, R0, UR5, R11 ;  /* 0x0000000500077c24 */ /* 0x000fe4000f8e020b */
[--C-:B------:R-:W-:Y:S01]  /*16a0*/  IMAD.WIDE.U32 R10, R19, 0x4, R16.reuse ;  /* 0x00000004130a7825 */ /* 0x100fe200078e0010 */
[----:B------:R-:W4:Y:S03]  /*16b0*/  LDG.E R9, desc[UR10][R8.64] ;  /* 0x0000000a08097981 */ /* 0x000f26000c1e1900 */
[--C-:B------:R-:W-:Y:S02]  /*16c0*/  IMAD.WIDE.U32 R18, R7, 0x4, R16.reuse ;  /* 0x0000000407127825 */ /* 0x100fe400078e0010 */
[----:B------:R-:W3:Y:S02]  /*16d0*/  LDG.E R11, desc[UR10][R10.64] ;  /* 0x0000000a0a0b7981 */ /* 0x000ee4000c1e1900 */
[----:B------:R-:W-:-:S02]  /*16e0*/  IMAD.WIDE.U32 R16, R23, 0x4, R16 ;  /* 0x0000000417107825 */ /* 0x000fc400078e0010 */
[----:B------:R-:W2:Y:S04]  /*16f0*/  LDG.E R19, desc[UR10][R18.64] ;  /* 0x0000000a12137981 */ /* 0x000ea8000c1e1900 */
[----:B------:R-:W0:Y:S01]  /*1700*/  LDG.E R16, desc[UR10][R16.64] ;  /* 0x0000000a10107981 */ /* 0x000e22000c1e1900 */
[----:B----4-:R-:W-:-:S04]  /*1710*/  FMUL R0, R14, R9 ;  /* 0x000000090e007220 */ /* 0x010fc80000400000 */
[----:B---3--:R-:W-:-:S04]  /*1720*/  FMUL R0, R0, R11 ;  /* 0x0000000b00007220 */ /* 0x008fc80000400000 */
[----:B--2---:R-:W-:-:S04]  /*1730*/  FMUL R0, R0, R19 ;  /* 0x0000001300007220 */ /* 0x004fc80000400000 */
[----:B01---5:R-:W-:-:S05]  /*1740*/  FFMA R27, R0, R16, R27 ;  /* 0x00000010001b7223 */ /* 0x023fca000000001b */
[----:B------:R3:W-:Y:S02]  /*1750*/  STG.E desc[UR10][R12.64], R27 ;  /* 0x0000001b0c007986 */ /* 0x0007e4000c10190a */
.L_x_3:
[----:B------:R-:W-:Y:S05]  /*1760*/  @P0 BRA `(.L_x_6) ;  /* 0xffffffec002c0947 */ /* 0x000fea000383ffff */
.L_x_0:
[----:B------:R-:W0:Y:S02]  /*1770*/  LDCU.64 UR4, c[0x0][0x3a0] ;  /* 0x00007400ff0477ac */ /* 0x000e240008000a00 */
[----:B0123-5:R-:W-:-:S04]  /*1780*/  FMUL R27, R27, UR4 ;  /* 0x000000041b1b7c20 */ /* 0x02ffc80008400000 */
[----:B------:R-:W-:-:S05]  /*1790*/  FMUL R27, R27, UR5 ;  /* 0x000000051b1b7c20 */ /* 0x000fca0008400000 */
[----:B------:R-:W-:Y:S01]  /*17a0*/  STG.E desc[UR10][R12.64], R27 ;  /* 0x0000001b0c007986 */ /* 0x000fe2000c10190a */
[----:B------:R-:W-:Y:S05]  /*17b0*/  EXIT ;  /* 0x000000000000794d */ /* 0x000fea0003800000 */
.L_x_7:
[----:B------:R-:W-:-:S00]  /*17c0*/  BRA `(.L_x_7) ;  /* 0xfffffffc00fc7947 */ /* 0x000fc0000383ffff */
[----:B------:R-:W-:-:S00]  /*17d0*/  NOP ;  /* 0x0000000000007918 */ /* 0x000fc00000000000 */
        /* <DEDUP_REMOVED lines=10> */
.L_x_8:


//--------------------- .nv.shared.reserved.0     --------------------------
	.section	.nv.shared.reserved.0,"aw",@nobits
	.weak		__nv_reservedSMEM_offset_0_alias
	.size		__nv_reservedSMEM_offset_0_alias, 0, 64
	.other		__nv_reservedSMEM_offset_0_alias,@"STO_CUDA_RESERVED_SHARED STV_DEFAULT"
__nv_reservedSMEM_offset_0_alias:
	.zero		0
	.zero		64


//--------------------- .nv.constant0._Z17calculate_tensorsPfPKfiiS1_ff --------------------------
	.section	.nv.constant0._Z17calculate_tensorsPfPKfiiS1_ff,"a",@progbits
	.sectionflags	@""
	.align	4
.nv.constant0._Z17calculate_tensorsPfPKfiiS1_ff:
	.zero		936


//--------------------- SYMBOLS --------------------------

	.type		.nv.reservedSmem.offset0,@object
	.size		.nv.reservedSmem.offset0,0x4
